//
// Generated by NVIDIA NVVM Compiler
//
// Compiler Build ID: CL-36424714
// Cuda compilation tools, release 13.0, V13.0.88
// Based on NVVM 20.0.0
//

.version 9.0
.target sm_100
.address_size 64

	// .globl	_Z9addKernelPi

.visible .entry _Z9addKernelPi(
	.param .u64 .ptr .align 1 _Z9addKernelPi_param_0
)
{
	.reg .b32 	%r<2>;
	.reg .b64 	%rd<3>;

	ld.param.u64 	%rd1, [_Z9addKernelPi_param_0];
	cvta.to.global.u64 	%rd2, %rd1;
	mov.b32 	%r1, 7;
	st.global.u32 	[%rd2], %r1;
	ret;

}


// ===== COMPILED SASS (sm_100) =====

	.target	sm_100

	.elftype	@"ET_EXEC"


//--------------------- .note.nv.tkinfo           --------------------------
	.section	.note.nv.tkinfo,"",@"SHT_NOTE"
	.sectionflags	@"SHF_NOTE_NV_TKINFO"
	.tkinfo
        /*0018*/ 	.word	0x00000002
        /*0030*/ 	.string	""
        /*0030*/ 	.string	"ptxas"
        /*0030*/ 	.string	"Cuda compilation tools, release 13.0, V13.0.88"
        /*0030*/ 	.string	"Build cuda_13.0.r13.0/compiler.36424714_0"
        /*0030*/ 	.string	"-arch sm_100 -m 64 "



//--------------------- .note.nv.cuinfo           --------------------------
	.section	.note.nv.cuinfo,"",@"SHT_NOTE"
	.sectionflags	@"SHF_NOTE_NV_CUINFO"
        /*0018*/ 	.short	0x0002
        /*001a*/ 	.short	0x0064
        /*001c*/ 	.short	0x0082
	.zero		2


//--------------------- .nv.info                  --------------------------
	.section	.nv.info,"",@"SHT_CUDA_INFO"
	.align	4


	//----- nvinfo : EIATTR_REGCOUNT
	.align		4
        /*0000*/ 	.byte	0x04, 0x2f
        /*0002*/ 	.short	(.L_1 - .L_0)
	.align		4
.L_0:
        /*0004*/ 	.word	index@(_Z9addKernelPi)
        /*0008*/ 	.word	0x00000008


	//----- nvinfo : EIATTR_FRAME_SIZE
	.align		4
.L_1:
        /*000c*/ 	.byte	0x04, 0x11
        /*000e*/ 	.short	(.L_3 - .L_2)
	.align		4
.L_2:
        /*0010*/ 	.word	index@(_Z9addKernelPi)
        /*0014*/ 	.word	0x00000000


	//----- nvinfo : EIATTR_MIN_STACK_SIZE
	.align		4
.L_3:
        /*0018*/ 	.byte	0x04, 0x12
        /*001a*/ 	.short	(.L_5 - .L_4)
	.align		4
.L_4:
        /*001c*/ 	.word	index@(_Z9addKernelPi)
        /*0020*/ 	.word	0x00000000
.L_5:


//--------------------- .nv.compat                --------------------------
	.section	.nv.compat,"",@"SHT_CUDA_COMPAT_INFO"
	.align	4
        /*0000*/ 	.byte	0x02, 0x09, 0x00, 0x00, 0x02, 0x02, 0x01, 0x00, 0x02, 0x05, 0x05, 0x00, 0x03, 0x07, 0x01, 0x01
        /*0010*/ 	.byte	0x02, 0x03, 0x00, 0x00, 0x02, 0x06, 0x01, 0x00, 0x04, 0x0b, 0x08, 0x00, 0x09, 0x00, 0x00, 0x00
        /*0020*/ 	.byte	0x00, 0x00, 0x00, 0x00


//--------------------- .nv.info._Z9addKernelPi   --------------------------
	.section	.nv.info._Z9addKernelPi,"",@"SHT_CUDA_INFO"
	.sectionflags	@""
	.align	4


	//----- nvinfo : EIATTR_CUDA_API_VERSION
	.align		4
        /*0000*/ 	.byte	0x04, 0x37
        /*0002*/ 	.short	(.L_7 - .L_6)
.L_6:
        /*0004*/ 	.word	0x00000082


	//----- nvinfo : EIATTR_KPARAM_INFO
	.align		4
.L_7:
        /*0008*/ 	.byte	0x04, 0x17
        /*000a*/ 	.short	(.L_9 - .L_8)
.L_8:
        /*000c*/ 	.word	0x00000000
        /*0010*/ 	.short	0x0000
        /*0012*/ 	.short	0x0000
        /*0014*/ 	.byte	0x00, 0xf5, 0x21, 0x00


	//----- nvinfo : EIATTR_SPARSE_MMA_MASK
	.align		4
.L_9:
        /*0018*/ 	.byte	0x03, 0x50
        /*001a*/ 	.short	0x0000


	//----- nvinfo : EIATTR_MAXREG_COUNT
	.align		4
        /*001c*/ 	.byte	0x03, 0x1b
        /*001e*/ 	.short	0x00ff


	//----- nvinfo : EIATTR_MERCURY_ISA_VERSION
	.align		4
        /*0020*/ 	.byte	0x03, 0x5f
        /*0022*/ 	.short	0x0101


	//----- nvinfo : EIATTR_VRC_CTA_INIT_COUNT
	.align		4
        /*0024*/ 	.byte	0x02, 0x4a
	.zero		1
	.zero		1


	//----- nvinfo : EIATTR_EXIT_INSTR_OFFSETS
	.align		4
        /*0028*/ 	.byte	0x04, 0x1c
        /*002a*/ 	.short	(.L_11 - .L_10)


	//   ....[0]....
.L_10:
        /*002c*/ 	.word	0x00000050


	//----- nvinfo : EIATTR_CBANK_PARAM_SIZE
	.align		4
.L_11:
        /*0030*/ 	.byte	0x03, 0x19
        /*0032*/ 	.short	0x0008


	//----- nvinfo : EIATTR_PARAM_CBANK
	.align		4
        /*0034*/ 	.byte	0x04, 0x0a
        /*0036*/ 	.short	(.L_13 - .L_12)
	.align		4
.L_12:
        /*0038*/ 	.word	index@(.nv.constant0._Z9addKernelPi)
        /*003c*/ 	.short	0x0380
        /*003e*/ 	.short	0x0008


	//----- nvinfo : EIATTR_SW_WAR
	.align		4
.L_13:
        /*0040*/ 	.byte	0x04, 0x36
        /*0042*/ 	.short	(.L_15 - .L_14)
.L_14:
        /*0044*/ 	.word	0x00000008
.L_15:


//--------------------- .nv.callgraph             --------------------------
	.section	.nv.callgraph,"",@"SHT_CUDA_CALLGRAPH"
	.align	4
	.sectionentsize	8
	.align		4
        /*0000*/ 	.word	0x00000000
	.align		4
        /*0004*/ 	.word	0xffffffff
	.align		4
        /*0008*/ 	.word	0x00000000
	.align		4
        /*000c*/ 	.word	0xfffffffe
	.align		4
        /*0010*/ 	.word	0x00000000
	.align		4
        /*0014*/ 	.word	0xfffffffd
	.align		4
        /*0018*/ 	.word	0x00000000
	.align		4
        /*001c*/ 	.word	0xfffffffc


//--------------------- .text._Z9addKernelPi      --------------------------
	.section	.text._Z9addKernelPi,"ax",@progbits
	.align	128
        .global         _Z9addKernelPi
        .type           _Z9addKernelPi,@function
        .size           _Z9addKernelPi,(.L_x_1 - _Z9addKernelPi)
        .other          _Z9addKernelPi,@"STO_CUDA_ENTRY STV_DEFAULT"
_Z9addKernelPi:
.text._Z9addKernelPi:
[----:B------:R-:W-:Y:S08]  /*0000*/  LDC R1, c[0x0][0x37c] ;  /* 0x0000df00ff017b82 */ /* 0x000ff00000000800 */
[----:B------:R-:W0:Y:S01]  /*0010*/  LDC.64 R2, c[0x0][0x380] ;  /* 0x0000e000ff027b82 */ /* 0x000e220000000a00 */
[----:B------:R-:W0:Y:S01]  /*0020*/  LDCU.64 UR4, c[0x0][0x358] ;  /* 0x00006b00ff0477ac */ /* 0x000e220008000a00 */
[----:B------:R-:W-:-:S05]  /*0030*/  HFMA2 R5, -RZ, RZ, 0, 4.17232513427734375e-07 ;  /* 0x00000007ff057431 */ /* 0x000fca00000001ff */
[----:B0-----:R-:W-:Y:S01]  /*0040*/  STG.E desc[UR4][R2.64], R5 ;  /* 0x0000000502007986 */ /* 0x001fe2000c101904 */
[----:B------:R-:W-:Y:S05]  /*0050*/  EXIT ;  /* 0x000000000000794d */ /* 0x000fea0003800000 */
.L_x_0:
[----:B------:R-:W-:-:S00]  /*0060*/  BRA `(.L_x_0) ;  /* 0xfffffffc00fc7947 */ /* 0x000fc0000383ffff */
[----:B------:R-:W-:-:S00]  /*0070*/  NOP ;  /* 0x0000000000007918 */ /* 0x000fc00000000000 */
        /* <DEDUP_REMOVED lines=8> */
.L_x_1:


//--------------------- .nv.shared.reserved.0     --------------------------
	.section	.nv.shared.reserved.0,"aw",@nobits
	.weak		__nv_reservedSMEM_offset_0_alias
	.size		__nv_reservedSMEM_offset_0_alias, 0, 64
	.other		__nv_reservedSMEM_offset_0_alias,@"STO_CUDA_RESERVED_SHARED STV_DEFAULT"
__nv_reservedSMEM_offset_0_alias:
	.zero		0
	.zero		64


//--------------------- .nv.constant0._Z9addKernelPi --------------------------
	.section	.nv.constant0._Z9addKernelPi,"a",@progbits
	.sectionflags	@""
	.align	4
.nv.constant0._Z9addKernelPi:
	.zero		904


//--------------------- SYMBOLS --------------------------

	.type		.nv.reservedSmem.offset0,@object
	.size		.nv.reservedSmem.offset0,0x4
